//
// Generated by NVIDIA NVVM Compiler
//
// Compiler Build ID: CL-36424714
// Cuda compilation tools, release 13.0, V13.0.88
// Based on NVVM 20.0.0
//

.version 9.0
.target sm_100
.address_size 64

	// .globl	_Z3addPiS_S_
.extern .func  (.param .b32 func_retval0) vprintf
(
	.param .b64 vprintf_param_0,
	.param .b64 vprintf_param_1
)
;
.global .align 1 .b8 $str[52] = {10, 97, 100, 100, 40, 41, 58, 32, 116, 105, 100, 58, 32, 37, 100, 46, 32, 48, 120, 37, 48, 56, 120, 44, 32, 48, 120, 37, 48, 56, 120, 44, 32, 48, 120, 37, 48, 56, 120, 32, 37, 100, 44, 32, 37, 100, 44, 32, 37, 100, 46};

.visible .entry _Z3addPiS_S_(
	.param .u64 .ptr .align 1 _Z3addPiS_S__param_0,
	.param .u64 .ptr .align 1 _Z3addPiS_S__param_1,
	.param .u64 .ptr .align 1 _Z3addPiS_S__param_2
)
{
	.local .align 8 .b8 	__local_depot0[48];
	.reg .b64 	%SP;
	.reg .b64 	%SPL;
	.reg .pred 	%p<2>;
	.reg .b32 	%r<11>;
	.reg .b64 	%rd<15>;

	mov.u64 	%SPL, __local_depot0;
	cvta.local.u64 	%SP, %SPL;
	ld.param.u64 	%rd4, [_Z3addPiS_S__param_0];
	ld.param.u64 	%rd5, [_Z3addPiS_S__param_1];
	ld.param.u64 	%rd6, [_Z3addPiS_S__param_2];
	cvta.to.global.u64 	%rd1, %rd6;
	cvta.to.global.u64 	%rd2, %rd5;
	cvta.to.global.u64 	%rd3, %rd4;
	add.u64 	%rd7, %SP, 0;
	add.u64 	%rd8, %SPL, 0;
	mov.u32 	%r1, %tid.x;
	ld.global.u32 	%r2, [%rd3];
	ld.global.u32 	%r3, [%rd2];
	ld.global.u32 	%r4, [%rd1];
	st.local.u32 	[%rd8], %r1;
	st.local.u64 	[%rd8+8], %rd4;
	st.local.u64 	[%rd8+16], %rd5;
	st.local.u64 	[%rd8+24], %rd6;
	st.local.v2.u32 	[%rd8+32], {%r2, %r3};
	st.local.u32 	[%rd8+40], %r4;
	mov.u64 	%rd9, $str;
	cvta.global.u64 	%rd10, %rd9;
	{ // callseq 0, 0
	.param .b64 param0;
	st.param.b64 	[param0], %rd10;
	.param .b64 param1;
	st.param.b64 	[param1], %rd7;
	.param .b32 retval0;
	call.uni (retval0), 
	vprintf, 
	(
	param0, 
	param1
	);
	ld.param.b32 	%r5, [retval0];
	} // callseq 0
	setp.gt.u32 	%p1, %r1, 9;
	@%p1 bra 	$L__BB0_2;
	mul.wide.u32 	%rd11, %r1, 4;
	add.s64 	%rd12, %rd3, %rd11;
	ld.global.u32 	%r7, [%rd12];
	add.s32 	%r8, %r7, 100;
	st.global.u32 	[%rd12], %r8;
	add.s64 	%rd13, %rd2, %rd11;
	ld.global.u32 	%r9, [%rd13];
	add.s32 	%r10, %r9, %r8;
	add.s64 	%rd14, %rd1, %rd11;
	st.global.u32 	[%rd14], %r10;
$L__BB0_2:
	ret;

}


// ===== COMPILED SASS (sm_100) =====

	.target	sm_100

	.elftype	@"ET_EXEC"


//--------------------- .note.nv.tkinfo           --------------------------
	.section	.note.nv.tkinfo,"",@"SHT_NOTE"
	.sectionflags	@"SHF_NOTE_NV_TKINFO"
	.tkinfo
        /*0018*/ 	.word	0x00000002
        /*0030*/ 	.string	""
        /*0030*/ 	.string	"ptxas"
        /*0030*/ 	.string	"Cuda compilation tools, release 13.0, V13.0.88"
        /*0030*/ 	.string	"Build cuda_13.0.r13.0/compiler.36424714_0"
        /*0030*/ 	.string	"-arch sm_100 -m 64 "



//--------------------- .note.nv.cuinfo           --------------------------
	.section	.note.nv.cuinfo,"",@"SHT_NOTE"
	.sectionflags	@"SHF_NOTE_NV_CUINFO"
        /*0018*/ 	.short	0x0002
        /*001a*/ 	.short	0x0064
        /*001c*/ 	.short	0x0082
	.zero		2


//--------------------- .nv.info                  --------------------------
	.section	.nv.info,"",@"SHT_CUDA_INFO"
	.align	4


	//----- nvinfo : EIATTR_REGCOUNT
	.align		4
        /*0000*/ 	.byte	0x04, 0x2f
        /*0002*/ 	.short	(.L_2 - .L_1)
	.align		4
.L_1:
        /*0004*/ 	.word	index@(_Z3addPiS_S_)
        /*0008*/ 	.word	0x00000018


	//----- nvinfo : EIATTR_FRAME_SIZE
	.align		4
.L_2:
        /*000c*/ 	.byte	0x04, 0x11
        /*000e*/ 	.short	(.L_4 - .L_3)
	.align		4
.L_3:
        /*0010*/ 	.word	index@(_Z3addPiS_S_)
        /*0014*/ 	.word	0x00000030


	//----- nvinfo : EIATTR_MIN_STACK_SIZE
	.align		4
.L_4:
        /*0018*/ 	.byte	0x04, 0x12
        /*001a*/ 	.short	(.L_6 - .L_5)
	.align		4
.L_5:
        /*001c*/ 	.word	index@(_Z3addPiS_S_)
        /*0020*/ 	.word	0x00000030
.L_6:


//--------------------- .nv.compat                --------------------------
	.section	.nv.compat,"",@"SHT_CUDA_COMPAT_INFO"
	.align	4
        /*0000*/ 	.byte	0x02, 0x09, 0x00, 0x00, 0x02, 0x02, 0x01, 0x00, 0x02, 0x05, 0x05, 0x00, 0x03, 0x07, 0x01, 0x01
        /*0010*/ 	.byte	0x02, 0x03, 0x00, 0x00, 0x02, 0x06, 0x01, 0x00, 0x04, 0x0b, 0x08, 0x00, 0x09, 0x00, 0x00, 0x00
        /*0020*/ 	.byte	0x00, 0x00, 0x00, 0x00


//--------------------- .nv.info._Z3addPiS_S_     --------------------------
	.section	.nv.info._Z3addPiS_S_,"",@"SHT_CUDA_INFO"
	.sectionflags	@""
	.align	4


	//----- nvinfo : EIATTR_CUDA_API_VERSION
	.align		4
        /*0000*/ 	.byte	0x04, 0x37
        /*0002*/ 	.short	(.L_8 - .L_7)
.L_7:
        /*0004*/ 	.word	0x00000082


	//----- nvinfo : EIATTR_KPARAM_INFO
	.align		4
.L_8:
        /*0008*/ 	.byte	0x04, 0x17
        /*000a*/ 	.short	(.L_10 - .L_9)
.L_9:
        /*000c*/ 	.word	0x00000000
        /*0010*/ 	.short	0x0002
        /*0012*/ 	.short	0x0010
        /*0014*/ 	.byte	0x00, 0xf5, 0x21, 0x00


	//----- nvinfo : EIATTR_KPARAM_INFO
	.align		4
.L_10:
        /*0018*/ 	.byte	0x04, 0x17
        /*001a*/ 	.short	(.L_12 - .L_11)
.L_11:
        /*001c*/ 	.word	0x00000000
        /*0020*/ 	.short	0x0001
        /*0022*/ 	.short	0x0008
        /*0024*/ 	.byte	0x00, 0xf5, 0x21, 0x00


	//----- nvinfo : EIATTR_KPARAM_INFO
	.align		4
.L_12:
        /*0028*/ 	.byte	0x04, 0x17
        /*002a*/ 	.short	(.L_14 - .L_13)
.L_13:
        /*002c*/ 	.word	0x00000000
        /*0030*/ 	.short	0x0000
        /*0032*/ 	.short	0x0000
        /*0034*/ 	.byte	0x00, 0xf5, 0x21, 0x00


	//----- nvinfo : EIATTR_SPARSE_MMA_MASK
	.align		4
.L_14:
        /*0038*/ 	.byte	0x03, 0x50
        /*003a*/ 	.short	0x0000


	//----- nvinfo : EIATTR_MAXREG_COUNT
	.align		4
        /*003c*/ 	.byte	0x03, 0x1b
        /*003e*/ 	.short	0x00ff


	//----- nvinfo : EIATTR_EXTERNS
	.align		4
        /*0040*/ 	.byte	0x04, 0x0f
        /*0042*/ 	.short	(.L_16 - .L_15)


	//   ....[0]....
	.align		4
.L_15:
        /*0044*/ 	.word	index@(vprintf)


	//----- nvinfo : EIATTR_MERCURY_ISA_VERSION
	.align		4
.L_16:
        /*0048*/ 	.byte	0x03, 0x5f
        /*004a*/ 	.short	0x0101


	//----- nvinfo : EIATTR_VRC_CTA_INIT_COUNT
	.align		4
        /*004c*/ 	.byte	0x02, 0x4a
	.zero		1
	.zero		1


	//----- nvinfo : EIATTR_SYSCALL_OFFSETS
	.align		4
        /*0050*/ 	.byte	0x04, 0x46
        /*0052*/ 	.short	(.L_18 - .L_17)


	//   ....[0]....
.L_17:
        /*0054*/ 	.word	0x000001d0


	//----- nvinfo : EIATTR_EXIT_INSTR_OFFSETS
	.align		4
.L_18:
        /*0058*/ 	.byte	0x04, 0x1c
        /*005a*/ 	.short	(.L_20 - .L_19)


	//   ....[0]....
.L_19:
        /*005c*/ 	.word	0x000001f0


	//   ....[1]....
        /*0060*/ 	.word	0x000002c0


	//----- nvinfo : EIATTR_CRS_STACK_SIZE
	.align		4
.L_20:
        /*0064*/ 	.byte	0x04, 0x1e
        /*0066*/ 	.short	(.L_22 - .L_21)
.L_21:
        /*0068*/ 	.word	0x00000000


	//----- nvinfo : EIATTR_CBANK_PARAM_SIZE
	.align		4
.L_22:
        /*006c*/ 	.byte	0x03, 0x19
        /*006e*/ 	.short	0x0018


	//----- nvinfo : EIATTR_PARAM_CBANK
	.align		4
        /*0070*/ 	.byte	0x04, 0x0a
        /*0072*/ 	.short	(.L_24 - .L_23)
	.align		4
.L_23:
        /*0074*/ 	.word	index@(.nv.constant0._Z3addPiS_S_)
        /*0078*/ 	.short	0x0380
        /*007a*/ 	.short	0x0018


	//----- nvinfo : EIATTR_SW_WAR
	.align		4
.L_24:
        /*007c*/ 	.byte	0x04, 0x36
        /*007e*/ 	.short	(.L_26 - .L_25)
.L_25:
        /*0080*/ 	.word	0x00000008
.L_26:


//--------------------- .nv.callgraph             --------------------------
	.section	.nv.callgraph,"",@"SHT_CUDA_CALLGRAPH"
	.align	4
	.sectionentsize	8
	.align		4
        /*0000*/ 	.word	0x00000000
	.align		4
        /*0004*/ 	.word	0xffffffff
	.align		4
        /*0008*/ 	.word	index@(_Z3addPiS_S_)
	.align		4
        /*000c*/ 	.word	index@(vprintf)
	.align		4
        /*0010*/ 	.word	0x00000000
	.align		4
        /*0014*/ 	.word	0xfffffffe
	.align		4
        /*0018*/ 	.word	0x00000000
	.align		4
        /*001c*/ 	.word	0xfffffffd
	.align		4
        /*0020*/ 	.word	0x00000000
	.align		4
        /*0024*/ 	.word	0xfffffffc


//--------------------- .nv.constant4             --------------------------
	.section	.nv.constant4,"a",@progbits
	.align	8
	.align		8
.nv.constant4:
        /*0000*/ 	.dword	vprintf
	.align		8
        /*0008*/ 	.dword	$str


//--------------------- .text._Z3addPiS_S_        --------------------------
	.section	.text._Z3addPiS_S_,"ax",@progbits
	.align	128
        .global         _Z3addPiS_S_
        .type           _Z3addPiS_S_,@function
        .size           _Z3addPiS_S_,(.L_x_2 - _Z3addPiS_S_)
        .other          _Z3addPiS_S_,@"STO_CUDA_ENTRY STV_DEFAULT"
_Z3addPiS_S_:
.text._Z3addPiS_S_:
[----:B------:R-:W0:Y:S08]  /*0000*/  LDC R1, c[0x0][0x37c] ;  /* 0x0000df00ff017b82 */ /* 0x000e300000000800 */
[----:B------:R-:W1:Y:S01]  /*0010*/  LDC.64 R16, c[0x0][0x390] ;  /* 0x0000e400ff107b82 */ /* 0x000e620000000a00 */
[----:B------:R-:W1:Y:S01]  /*0020*/  LDCU.64 UR36, c[0x0][0x358] ;  /* 0x00006b00ff2477ac */ /* 0x000e620008000a00 */
[----:B0-----:R-:W-:-:S06]  /*0030*/  VIADD R1, R1, 0xffffffd0 ;  /* 0xffffffd001017836 */ /* 0x001fcc0000000000 */
[----:B------:R-:W0:Y:S08]  /*0040*/  LDC.64 R6, c[0x0][0x380] ;  /* 0x0000e000ff067b82 */ /* 0x000e300000000a00 */
[----:B------:R-:W2:Y:S01]  /*0050*/  LDC.64 R8, c[0x0][0x388] ;  /* 0x0000e200ff087b82 */ /* 0x000ea20000000a00 */
[----:B------:R-:W3:Y:S07]  /*0060*/  S2R R2, SR_TID.X ;  /* 0x0000000000027919 */ /* 0x000eee0000002100 */
[----:B------:R-:W4:Y:S01]  /*0070*/  LDC.64 R10, c[0x0][0x380] ;  /* 0x0000e000ff0a7b82 */ /* 0x000f220000000a00 */
[----:B-1----:R-:W5:Y:S07]  /*0080*/  LDG.E R0, desc[UR36][R16.64] ;  /* 0x0000002410007981 */ /* 0x002f6e000c1e1900 */
[----:B------:R-:W1:Y:S01]  /*0090*/  LDC.64 R12, c[0x0][0x388] ;  /* 0x0000e200ff0c7b82 */ /* 0x000e620000000a00 */
[----:B0-----:R-:W5:Y:S07]  /*00a0*/  LDG.E R4, desc[UR36][R6.64] ;  /* 0x0000002406047981 */ /* 0x001f6e000c1e1900 */
[----:B------:R-:W0:Y:S01]  /*00b0*/  LDC.64 R14, c[0x0][0x390] ;  /* 0x0000e400ff0e7b82 */ /* 0x000e220000000a00 */
[----:B--2---:R2:W5:Y:S01]  /*00c0*/  LDG.E R5, desc[UR36][R8.64] ;  /* 0x0000002408057981 */ /* 0x004562000c1e1900 */
[----:B------:R-:W-:Y:S01]  /*00d0*/  MOV R3, 0x0 ;  /* 0x0000000000037802 */ /* 0x000fe20000000f00 */
[----:B------:R-:W0:Y:S01]  /*00e0*/  LDCU UR4, c[0x0][0x2f8] ;  /* 0x00005f00ff0477ac */ /* 0x000e220008000800 */
[----:B------:R-:W5:Y:S01]  /*00f0*/  LDCU.64 UR6, c[0x4][0x8] ;  /* 0x01000100ff0677ac */ /* 0x000f620008000a00 */
[----:B----4-:R-:W-:Y:S03]  /*0100*/  STL.64 [R1+0x8], R10 ;  /* 0x0000080a01007387 */ /* 0x010fe60000100a00 */
[----:B--2---:R2:W4:Y:S01]  /*0110*/  LDC.64 R8, c[0x4][R3] ;  /* 0x0100000003087b82 */ /* 0x0045220000000a00 */
[----:B---3--:R-:W-:Y:S01]  /*0120*/  STL [R1], R2 ;  /* 0x0000000201007387 */ /* 0x008fe20000100800 */
[----:B------:R-:W3:Y:S03]  /*0130*/  LDCU UR5, c[0x0][0x2fc] ;  /* 0x00005f80ff0577ac */ /* 0x000ee60008000800 */
[----:B-1----:R-:W-:Y:S04]  /*0140*/  STL.64 [R1+0x10], R12 ;  /* 0x0000100c01007387 */ /* 0x002fe80000100a00 */
[----:B0-----:R-:W-:Y:S01]  /*0150*/  STL.64 [R1+0x18], R14 ;  /* 0x0000180e01007387 */ /* 0x001fe20000100a00 */
[----:B------:R-:W-:-:S05]  /*0160*/  IADD3 R6, P0, PT, R1, UR4, RZ ;  /* 0x0000000401067c10 */ /* 0x000fca000ff1e0ff */
[----:B---3--:R-:W-:Y:S01]  /*0170*/  IMAD.X R7, RZ, RZ, UR5, P0 ;  /* 0x00000005ff077e24 */ /* 0x008fe200080e06ff */
[----:B-----5:R-:W-:Y:S04]  /*0180*/  STL [R1+0x28], R0 ;  /* 0x0000280001007387 */ /* 0x020fe80000100800 */
[----:B------:R0:W-:Y:S02]  /*0190*/  STL.64 [R1+0x20], R4 ;  /* 0x0000200401007387 */ /* 0x0001e40000100a00 */
[----:B0-----:R-:W-:Y:S01]  /*01a0*/  IMAD.U32 R4, RZ, RZ, UR6 ;  /* 0x00000006ff047e24 */ /* 0x001fe2000f8e00ff */
[----:B--2-4-:R-:W-:-:S07]  /*01b0*/  MOV R5, UR7 ;  /* 0x0000000700057c02 */ /* 0x014fce0008000f00 */
[----:B------:R-:W-:-:S07]  /*01c0*/  LEPC R20, `(.L_x_0) ;  /* 0x000000001014794e */ /* 0x000fce0000000000 */
[----:B------:R-:W-:Y:S05]  /*01d0*/  CALL.ABS.NOINC R8 ;  /* 0x0000000008007343 */ /* 0x000fea0003c00000 */
.L_x_0:
[----:B------:R-:W-:-:S13]  /*01e0*/  ISETP.GT.U32.AND P0, PT, R2, 0x9, PT ;  /* 0x000000090200780c */ /* 0x000fda0003f04070 */
[----:B------:R-:W-:Y:S05]  /*01f0*/  @P0 EXIT ;  /* 0x000000000000094d */ /* 0x000fea0003800000 */
[----:B------:R-:W0:Y:S08]  /*0200*/  LDC.64 R4, c[0x0][0x380] ;  /* 0x0000e000ff047b82 */ /* 0x000e300000000a00 */
[----:B------:R-:W1:Y:S08]  /*0210*/  LDC.64 R6, c[0x0][0x388] ;  /* 0x0000e200ff067b82 */ /* 0x000e700000000a00 */
[----:B------:R-:W2:Y:S01]  /*0220*/  LDC.64 R8, c[0x0][0x390] ;  /* 0x0000e400ff087b82 */ /* 0x000ea20000000a00 */
[----:B0-----:R-:W-:-:S05]  /*0230*/  IMAD.WIDE.U32 R4, R2, 0x4, R4 ;  /* 0x0000000402047825 */ /* 0x001fca00078e0004 */
[----:B------:R-:W3:Y:S01]  /*0240*/  LDG.E R0, desc[UR36][R4.64] ;  /* 0x0000002404007981 */ /* 0x000ee2000c1e1900 */
[----:B-1----:R-:W-:Y:S01]  /*0250*/  IMAD.WIDE.U32 R6, R2, 0x4, R6 ;  /* 0x0000000402067825 */ /* 0x002fe200078e0006 */
[----:B---3--:R-:W-:-:S05]  /*0260*/  IADD3 R11, PT, PT, R0, 0x64, RZ ;  /* 0x00000064000b7810 */ /* 0x008fca0007ffe0ff */
[----:B------:R-:W-:Y:S04]  /*0270*/  STG.E desc[UR36][R4.64], R11 ;  /* 0x0000000b04007986 */ /* 0x000fe8000c101924 */
[----:B------:R-:W3:Y:S01]  /*0280*/  LDG.E R6, desc[UR36][R6.64] ;  /* 0x0000002406067981 */ /* 0x000ee2000c1e1900 */
[----:B--2---:R-:W-:Y:S01]  /*0290*/  IMAD.WIDE.U32 R2, R2, 0x4, R8 ;  /* 0x0000000402027825 */ /* 0x004fe200078e0008 */
[----:B---3--:R-:W-:-:S05]  /*02a0*/  IADD3 R9, PT, PT, R11, R6, RZ ;  /* 0x000000060b097210 */ /* 0x008fca0007ffe0ff */
[----:B------:R-:W-:Y:S01]  /*02b0*/  STG.E desc[UR36][R2.64], R9 ;  /* 0x0000000902007986 */ /* 0x000fe2000c101924 */
[----:B------:R-:W-:Y:S05]  /*02c0*/  EXIT ;  /* 0x000000000000794d */ /* 0x000fea0003800000 */
.L_x_1:
[----:B------:R-:W-:-:S00]  /*02d0*/  BRA `(.L_x_1) ;  /* 0xfffffffc00fc7947 */ /* 0x000fc0000383ffff */
[----:B------:R-:W-:-:S00]  /*02e0*/  NOP ;  /* 0x0000000000007918 */ /* 0x000fc00000000000 */
        /* <DEDUP_REMOVED lines=9> */
.L_x_2:


//--------------------- .nv.global.init           --------------------------
	.section	.nv.global.init,"aw",@progbits
.nv.global.init:
	.type		$str,@object
	.size		$str,(.L_0 - $str)
$str:
        /*0000*/ 	.byte	0x0a, 0x61, 0x64, 0x64, 0x28, 0x29, 0x3a, 0x20, 0x74, 0x69, 0x64, 0x3a, 0x20, 0x25, 0x64, 0x2e
        /*0010*/ 	.byte	0x20, 0x30, 0x78, 0x25, 0x30, 0x38, 0x78, 0x2c, 0x20, 0x30, 0x78, 0x25, 0x30, 0x38, 0x78, 0x2c
        /*0020*/ 	.byte	0x20, 0x30, 0x78, 0x25, 0x30, 0x38, 0x78, 0x20, 0x25, 0x64, 0x2c, 0x20, 0x25, 0x64, 0x2c, 0x20
        /*0030*/ 	.byte	0x25, 0x64, 0x2e, 0x00
.L_0:


//--------------------- .nv.shared.reserved.0     --------------------------
	.section	.nv.shared.reserved.0,"aw",@nobits
	.weak		__nv_reservedSMEM_offset_0_alias
	.size		__nv_reservedSMEM_offset_0_alias, 0, 64
	.other		__nv_reservedSMEM_offset_0_alias,@"STO_CUDA_RESERVED_SHARED STV_DEFAULT"
__nv_reservedSMEM_offset_0_alias:
	.zero		0
	.zero		64


//--------------------- .nv.constant0._Z3addPiS_S_ --------------------------
	.section	.nv.constant0._Z3addPiS_S_,"a",@progbits
	.sectionflags	@""
	.align	4
.nv.constant0._Z3addPiS_S_:
	.zero		920


//--------------------- SYMBOLS --------------------------

	.type		.nv.reservedSmem.offset0,@object
	.size		.nv.reservedSmem.offset0,0x4
	.type		vprintf,@function
